.version 4.1
.target sm_52
.entry bench(.param .u64 I){
    .reg .b64   ptr;
    .reg .pred  po<1>;
    .reg .b64   r64i<2>;
    ld.param.u64 ptr, [I];
    cvta.to.global.u64  ptr, ptr;
    ldu.global.b64 r64i0, [ptr+0];
    ldu.global.b64 r64i1, [ptr+8];
    setp.hs.u64 po0, r64i0, r64i1;
    @po0 st.global.b8 [ptr+0], 0;
}


// ===== COMPILED SASS (sm_100) =====

	.target	sm_100

	.elftype	@"ET_EXEC"


//--------------------- .note.nv.tkinfo           --------------------------
	.section	.note.nv.tkinfo,"",@"SHT_NOTE"
	.sectionflags	@"SHF_NOTE_NV_TKINFO"
	.tkinfo
        /*0018*/ 	.word	0x00000002
        /*0030*/ 	.string	""
        /*0030*/ 	.string	"ptxas"
        /*0030*/ 	.string	"Cuda compilation tools, release 13.0, V13.0.88"
        /*0030*/ 	.string	"Build cuda_13.0.r13.0/compiler.36424714_0"
        /*0030*/ 	.string	"-arch sm_100 "



//--------------------- .note.nv.cuinfo           --------------------------
	.section	.note.nv.cuinfo,"",@"SHT_NOTE"
	.sectionflags	@"SHF_NOTE_NV_CUINFO"
        /*0018*/ 	.short	0x0002
        /*001a*/ 	.short	0x0034
        /*001c*/ 	.short	0x0082
	.zero		2


//--------------------- .nv.info                  --------------------------
	.section	.nv.info,"",@"SHT_CUDA_INFO"
	.align	4


	//----- nvinfo : EIATTR_REGCOUNT
	.align		4
        /*0000*/ 	.byte	0x04, 0x2f
        /*0002*/ 	.short	(.L_1 - .L_0)
	.align		4
.L_0:
        /*0004*/ 	.word	index@(bench)
        /*0008*/ 	.word	0x0000000a


	//----- nvinfo : EIATTR_FRAME_SIZE
	.align		4
.L_1:
        /*000c*/ 	.byte	0x04, 0x11
        /*000e*/ 	.short	(.L_3 - .L_2)
	.align		4
.L_2:
        /*0010*/ 	.word	index@(bench)
        /*0014*/ 	.word	0x00000000


	//----- nvinfo : EIATTR_MIN_STACK_SIZE
	.align		4
.L_3:
        /*0018*/ 	.byte	0x04, 0x12
        /*001a*/ 	.short	(.L_5 - .L_4)
	.align		4
.L_4:
        /*001c*/ 	.word	index@(bench)
        /*0020*/ 	.word	0x00000000
.L_5:


//--------------------- .nv.compat                --------------------------
	.section	.nv.compat,"",@"SHT_CUDA_COMPAT_INFO"
	.align	4
        /*0000*/ 	.byte	0x02, 0x09, 0x00, 0x00, 0x02, 0x02, 0x01, 0x00, 0x02, 0x05, 0x05, 0x00, 0x03, 0x07, 0x01, 0x01
        /*0010*/ 	.byte	0x02, 0x03, 0x00, 0x00, 0x02, 0x06, 0x01, 0x00, 0x04, 0x0b, 0x08, 0x00, 0x09, 0x00, 0x00, 0x00
        /*0020*/ 	.byte	0x00, 0x00, 0x00, 0x00


//--------------------- .nv.info.bench            --------------------------
	.section	.nv.info.bench,"",@"SHT_CUDA_INFO"
	.sectionflags	@""
	.align	4


	//----- nvinfo : EIATTR_CUDA_API_VERSION
	.align		4
        /*0000*/ 	.byte	0x04, 0x37
        /*0002*/ 	.short	(.L_7 - .L_6)
.L_6:
        /*0004*/ 	.word	0x00000082


	//----- nvinfo : EIATTR_KPARAM_INFO
	.align		4
.L_7:
        /*0008*/ 	.byte	0x04, 0x17
        /*000a*/ 	.short	(.L_9 - .L_8)
.L_8:
        /*000c*/ 	.word	0x00000000
        /*0010*/ 	.short	0x0000
        /*0012*/ 	.short	0x0000
        /*0014*/ 	.byte	0x00, 0xf0, 0x21, 0x00


	//----- nvinfo : EIATTR_SPARSE_MMA_MASK
	.align		4
.L_9:
        /*0018*/ 	.byte	0x03, 0x50
        /*001a*/ 	.short	0x0000


	//----- nvinfo : EIATTR_MAXREG_COUNT
	.align		4
        /*001c*/ 	.byte	0x03, 0x1b
        /*001e*/ 	.short	0x00ff


	//----- nvinfo : EIATTR_MERCURY_ISA_VERSION
	.align		4
        /*0020*/ 	.byte	0x03, 0x5f
        /*0022*/ 	.short	0x0101


	//----- nvinfo : EIATTR_VRC_CTA_INIT_COUNT
	.align		4
        /*0024*/ 	.byte	0x02, 0x4a
	.zero		1
	.zero		1


	//----- nvinfo : EIATTR_EXIT_INSTR_OFFSETS
	.align		4
        /*0028*/ 	.byte	0x04, 0x1c
        /*002a*/ 	.short	(.L_11 - .L_10)


	//   ....[0]....
.L_10:
        /*002c*/ 	.word	0x00000070


	//   ....[1]....
        /*0030*/ 	.word	0x00000090


	//----- nvinfo : EIATTR_CBANK_PARAM_SIZE
	.align		4
.L_11:
        /*0034*/ 	.byte	0x03, 0x19
        /*0036*/ 	.short	0x0008


	//----- nvinfo : EIATTR_PARAM_CBANK
	.align		4
        /*0038*/ 	.byte	0x04, 0x0a
        /*003a*/ 	.short	(.L_13 - .L_12)
	.align		4
.L_12:
        /*003c*/ 	.word	index@(.nv.constant0.bench)
        /*0040*/ 	.short	0x0380
        /*0042*/ 	.short	0x0008


	//----- nvinfo : EIATTR_SW_WAR
	.align		4
.L_13:
        /*0044*/ 	.byte	0x04, 0x36
        /*0046*/ 	.short	(.L_15 - .L_14)
.L_14:
        /*0048*/ 	.word	0x00000008
.L_15:


//--------------------- .nv.callgraph             --------------------------
	.section	.nv.callgraph,"",@"SHT_CUDA_CALLGRAPH"
	.align	4
	.sectionentsize	8
	.align		4
        /*0000*/ 	.word	0x00000000
	.align		4
        /*0004*/ 	.word	0xffffffff
	.align		4
        /*0008*/ 	.word	0x00000000
	.align		4
        /*000c*/ 	.word	0xfffffffe
	.align		4
        /*0010*/ 	.word	0x00000000
	.align		4
        /*0014*/ 	.word	0xfffffffd
	.align		4
        /*0018*/ 	.word	0x00000000
	.align		4
        /*001c*/ 	.word	0xfffffffc


//--------------------- .text.bench               --------------------------
	.section	.text.bench,"ax",@progbits
	.align	128
.text.bench:
        .type           bench,@function
        .size           bench,(.L_x_1 - bench)
        .other          bench,@"STO_CUDA_ENTRY STV_DEFAULT"
bench:
[----:B------:R-:W-:Y:S08]  /*0000*/  LDC R1, c[0x0][0x37c] ;  /* 0x0000df00ff017b82 */ /* 0x000ff00000000800 */
[----:B------:R-:W0:Y:S01]  /*0010*/  LDC.64 R2, c[0x0][0x380] ;  /* 0x0000e000ff027b82 */ /* 0x000e220000000a00 */
[----:B------:R-:W0:Y:S02]  /*0020*/  LDCU.64 UR4, c[0x0][0x358] ;  /* 0x00006b00ff0477ac */ /* 0x000e240008000a00 */
[----:B0-----:R-:W2:Y:S04]  /*0030*/  LDG.E.64 R4, desc[UR4][R2.64] ;  /* 0x0000000402047981 */ /* 0x001ea8000c1e1b00 */
[----:B------:R-:W2:Y:S02]  /*0040*/  LDG.E.64 R6, desc[UR4][R2.64+0x8] ;  /* 0x0000080402067981 */ /* 0x000ea4000c1e1b00 */
[----:B--2---:R-:W-:-:S04]  /*0050*/  ISETP.GE.U32.AND P0, PT, R4, R6, PT ;  /* 0x000000060400720c */ /* 0x004fc80003f06070 */
[----:B------:R-:W-:-:S13]  /*0060*/  ISETP.GE.U32.AND.EX P0, PT, R5, R7, PT, P0 ;  /* 0x000000070500720c */ /* 0x000fda0003f06100 */
[----:B------:R-:W-:Y:S05]  /*0070*/  @!P0 EXIT ;  /* 0x000000000000894d */ /* 0x000fea0003800000 */
[----:B------:R-:W-:Y:S01]  /*0080*/  STG.E.U8 desc[UR4][R2.64], RZ ;  /* 0x000000ff02007986 */ /* 0x000fe2000c101104 */
[----:B------:R-:W-:Y:S05]  /*0090*/  EXIT ;  /* 0x000000000000794d */ /* 0x000fea0003800000 */
.L_x_0:
[----:B------:R-:W-:-:S00]  /*00a0*/  BRA `(.L_x_0) ;  /* 0xfffffffc00fc7947 */ /* 0x000fc0000383ffff */
[----:B------:R-:W-:-:S00]  /*00b0*/  NOP ;  /* 0x0000000000007918 */ /* 0x000fc00000000000 */
        /* <DEDUP_REMOVED lines=12> */
.L_x_1:


//--------------------- .nv.shared.reserved.0     --------------------------
	.section	.nv.shared.reserved.0,"aw",@nobits
	.weak		__nv_reservedSMEM_offset_0_alias
	.size		__nv_reservedSMEM_offset_0_alias, 0, 64
	.other		__nv_reservedSMEM_offset_0_alias,@"STO_CUDA_RESERVED_SHARED STV_DEFAULT"
__nv_reservedSMEM_offset_0_alias:
	.zero		0
	.zero		64


//--------------------- .nv.constant0.bench       --------------------------
	.section	.nv.constant0.bench,"a",@progbits
	.sectionflags	@""
	.align	4
.nv.constant0.bench:
	.zero		904


//--------------------- SYMBOLS --------------------------

	.type		.nv.reservedSmem.offset0,@object
	.size		.nv.reservedSmem.offset0,0x4
